//
// Generated by NVIDIA NVVM Compiler
//
// Compiler Build ID: CL-36424714
// Cuda compilation tools, release 13.0, V13.0.88
// Based on NVVM 20.0.0
//

.version 9.0
.target sm_100
.address_size 64

	// .globl	_Z7bellmanPfii
.extern .func  (.param .b32 func_retval0) vprintf
(
	.param .b64 vprintf_param_0,
	.param .b64 vprintf_param_1
)
;
// _ZZ7bellmanPfiiE6s_grid has been demoted
// _ZZ7bellmanPfiiE9maxChange has been demoted
.global .align 1 .b8 $str$2[16] = {73, 116, 101, 114, 97, 116, 105, 111, 110, 115, 58, 32, 37, 100, 10};

.visible .entry _Z7bellmanPfii(
	.param .u64 .ptr .align 1 _Z7bellmanPfii_param_0,
	.param .u32 _Z7bellmanPfii_param_1,
	.param .u32 _Z7bellmanPfii_param_2
)
{
	.local .align 8 .b8 	__local_depot0[8];
	.reg .b64 	%SP;
	.reg .b64 	%SPL;
	.reg .pred 	%p<3>;
	.reg .b32 	%r<21>;
	.reg .b32 	%f<3>;
	.reg .b64 	%rd<9>;
	// demoted variable
	.shared .align 4 .b8 _ZZ7bellmanPfiiE6s_grid[4096];
	// demoted variable
	.shared .align 4 .u32 _ZZ7bellmanPfiiE9maxChange;
	mov.u64 	%SPL, __local_depot0;
	cvta.local.u64 	%SP, %SPL;
	ld.param.u64 	%rd1, [_Z7bellmanPfii_param_0];
	ld.param.u32 	%r4, [_Z7bellmanPfii_param_1];
	ld.param.u32 	%r5, [_Z7bellmanPfii_param_2];
	mov.u32 	%r6, %ctaid.x;
	mov.u32 	%r7, %ntid.x;
	mov.u32 	%r1, %tid.x;
	mad.lo.s32 	%r8, %r6, %r7, %r1;
	mov.u32 	%r9, %ctaid.y;
	mov.u32 	%r10, %ntid.y;
	mov.u32 	%r2, %tid.y;
	mad.lo.s32 	%r11, %r9, %r10, %r2;
	mad.lo.s32 	%r3, %r5, %r8, %r11;
	mul.lo.s32 	%r12, %r5, %r4;
	setp.ge.s32 	%p1, %r3, %r12;
	@%p1 bra 	$L__BB0_2;
	cvta.to.global.u64 	%rd2, %rd1;
	mul.wide.s32 	%rd3, %r3, 4;
	add.s64 	%rd4, %rd2, %rd3;
	shl.b32 	%r13, %r3, 2;
	mov.u32 	%r14, _ZZ7bellmanPfiiE6s_grid;
	add.s32 	%r15, %r14, %r13;
	bar.sync 	0;
	ld.global.f32 	%f1, [%rd4];
	st.shared.f32 	[%r15], %f1;
	mov.b32 	%r16, 0;
	st.shared.u32 	[_ZZ7bellmanPfiiE9maxChange], %r16;
	bar.sync 	0;
	ld.shared.f32 	%f2, [%r15];
	st.global.f32 	[%rd4], %f2;
$L__BB0_2:
	or.b32  	%r17, %r1, %r2;
	setp.ne.s32 	%p2, %r17, 0;
	@%p2 bra 	$L__BB0_4;
	add.u64 	%rd5, %SP, 0;
	add.u64 	%rd6, %SPL, 0;
	mov.b32 	%r18, 0;
	st.local.u32 	[%rd6], %r18;
	mov.u64 	%rd7, $str$2;
	cvta.global.u64 	%rd8, %rd7;
	{ // callseq 0, 0
	.param .b64 param0;
	st.param.b64 	[param0], %rd8;
	.param .b64 param1;
	st.param.b64 	[param1], %rd5;
	.param .b32 retval0;
	call.uni (retval0), 
	vprintf, 
	(
	param0, 
	param1
	);
	ld.param.b32 	%r19, [retval0];
	} // callseq 0
$L__BB0_4:
	ret;

}


// ===== COMPILED SASS (sm_100) =====

	.target	sm_100

	.elftype	@"ET_EXEC"


//--------------------- .note.nv.tkinfo           --------------------------
	.section	.note.nv.tkinfo,"",@"SHT_NOTE"
	.sectionflags	@"SHF_NOTE_NV_TKINFO"
	.tkinfo
        /*0018*/ 	.word	0x00000002
        /*0030*/ 	.string	""
        /*0030*/ 	.string	"ptxas"
        /*0030*/ 	.string	"Cuda compilation tools, release 13.0, V13.0.88"
        /*0030*/ 	.string	"Build cuda_13.0.r13.0/compiler.36424714_0"
        /*0030*/ 	.string	"-arch sm_100 -m 64 "



//--------------------- .note.nv.cuinfo           --------------------------
	.section	.note.nv.cuinfo,"",@"SHT_NOTE"
	.sectionflags	@"SHF_NOTE_NV_CUINFO"
        /*0018*/ 	.short	0x0002
        /*001a*/ 	.short	0x0064
        /*001c*/ 	.short	0x0082
	.zero		2


//--------------------- .nv.info                  --------------------------
	.section	.nv.info,"",@"SHT_CUDA_INFO"
	.align	4


	//----- nvinfo : EIATTR_REGCOUNT
	.align		4
        /*0000*/ 	.byte	0x04, 0x2f
        /*0002*/ 	.short	(.L_2 - .L_1)
	.align		4
.L_1:
        /*0004*/ 	.word	index@(_Z7bellmanPfii)
        /*0008*/ 	.word	0x00000018


	//----- nvinfo : EIATTR_FRAME_SIZE
	.align		4
.L_2:
        /*000c*/ 	.byte	0x04, 0x11
        /*000e*/ 	.short	(.L_4 - .L_3)
	.align		4
.L_3:
        /*0010*/ 	.word	index@(_Z7bellmanPfii)
        /*0014*/ 	.word	0x00000008


	//----- nvinfo : EIATTR_MIN_STACK_SIZE
	.align		4
.L_4:
        /*0018*/ 	.byte	0x04, 0x12
        /*001a*/ 	.short	(.L_6 - .L_5)
	.align		4
.L_5:
        /*001c*/ 	.word	index@(_Z7bellmanPfii)
        /*0020*/ 	.word	0x00000008
.L_6:


//--------------------- .nv.compat                --------------------------
	.section	.nv.compat,"",@"SHT_CUDA_COMPAT_INFO"
	.align	4
        /*0000*/ 	.byte	0x02, 0x09, 0x00, 0x00, 0x02, 0x02, 0x01, 0x00, 0x02, 0x05, 0x05, 0x00, 0x03, 0x07, 0x01, 0x01
        /*0010*/ 	.byte	0x02, 0x03, 0x00, 0x00, 0x02, 0x06, 0x01, 0x00, 0x04, 0x0b, 0x08, 0x00, 0x09, 0x00, 0x00, 0x00
        /*0020*/ 	.byte	0x00, 0x00, 0x00, 0x00


//--------------------- .nv.info._Z7bellmanPfii   --------------------------
	.section	.nv.info._Z7bellmanPfii,"",@"SHT_CUDA_INFO"
	.sectionflags	@""
	.align	4


	//----- nvinfo : EIATTR_CUDA_API_VERSION
	.align		4
        /*0000*/ 	.byte	0x04, 0x37
        /*0002*/ 	.short	(.L_8 - .L_7)
.L_7:
        /*0004*/ 	.word	0x00000082


	//----- nvinfo : EIATTR_KPARAM_INFO
	.align		4
.L_8:
        /*0008*/ 	.byte	0x04, 0x17
        /*000a*/ 	.short	(.L_10 - .L_9)
.L_9:
        /*000c*/ 	.word	0x00000000
        /*0010*/ 	.short	0x0002
        /*0012*/ 	.short	0x000c
        /*0014*/ 	.byte	0x00, 0xf0, 0x11, 0x00


	//----- nvinfo : EIATTR_KPARAM_INFO
	.align		4
.L_10:
        /*0018*/ 	.byte	0x04, 0x17
        /*001a*/ 	.short	(.L_12 - .L_11)
.L_11:
        /*001c*/ 	.word	0x00000000
        /*0020*/ 	.short	0x0001
        /*0022*/ 	.short	0x0008
        /*0024*/ 	.byte	0x00, 0xf0, 0x11, 0x00


	//----- nvinfo : EIATTR_KPARAM_INFO
	.align		4
.L_12:
        /*0028*/ 	.byte	0x04, 0x17
        /*002a*/ 	.short	(.L_14 - .L_13)
.L_13:
        /*002c*/ 	.word	0x00000000
        /*0030*/ 	.short	0x0000
        /*0032*/ 	.short	0x0000
        /*0034*/ 	.byte	0x00, 0xf5, 0x21, 0x00


	//----- nvinfo : EIATTR_SPARSE_MMA_MASK
	.align		4
.L_14:
        /*0038*/ 	.byte	0x03, 0x50
        /*003a*/ 	.short	0x0000


	//----- nvinfo : EIATTR_MAXREG_COUNT
	.align		4
        /*003c*/ 	.byte	0x03, 0x1b
        /*003e*/ 	.short	0x00ff


	//----- nvinfo : EIATTR_NUM_BARRIERS
	.align		4
        /*0040*/ 	.byte	0x02, 0x4c
        /*0042*/ 	.byte	0x01
	.zero		1


	//----- nvinfo : EIATTR_EXTERNS
	.align		4
        /*0044*/ 	.byte	0x04, 0x0f
        /*0046*/ 	.short	(.L_16 - .L_15)


	//   ....[0]....
	.align		4
.L_15:
        /*0048*/ 	.word	index@(vprintf)


	//----- nvinfo : EIATTR_MERCURY_ISA_VERSION
	.align		4
.L_16:
        /*004c*/ 	.byte	0x03, 0x5f
        /*004e*/ 	.short	0x0101


	//----- nvinfo : EIATTR_VRC_CTA_INIT_COUNT
	.align		4
        /*0050*/ 	.byte	0x02, 0x4a
	.zero		1
	.zero		1


	//----- nvinfo : EIATTR_SYSCALL_OFFSETS
	.align		4
        /*0054*/ 	.byte	0x04, 0x46
        /*0056*/ 	.short	(.L_18 - .L_17)


	//   ....[0]....
.L_17:
        /*0058*/ 	.word	0x00000290


	//----- nvinfo : EIATTR_EXIT_INSTR_OFFSETS
	.align		4
.L_18:
        /*005c*/ 	.byte	0x04, 0x1c
        /*005e*/ 	.short	(.L_20 - .L_19)


	//   ....[0]....
.L_19:
        /*0060*/ 	.word	0x00000210


	//   ....[1]....
        /*0064*/ 	.word	0x000002a0


	//----- nvinfo : EIATTR_CRS_STACK_SIZE
	.align		4
.L_20:
        /*0068*/ 	.byte	0x04, 0x1e
        /*006a*/ 	.short	(.L_22 - .L_21)
.L_21:
        /*006c*/ 	.word	0x00000000


	//----- nvinfo : EIATTR_CBANK_PARAM_SIZE
	.align		4
.L_22:
        /*0070*/ 	.byte	0x03, 0x19
        /*0072*/ 	.short	0x0010


	//----- nvinfo : EIATTR_PARAM_CBANK
	.align		4
        /*0074*/ 	.byte	0x04, 0x0a
        /*0076*/ 	.short	(.L_24 - .L_23)
	.align		4
.L_23:
        /*0078*/ 	.word	index@(.nv.constant0._Z7bellmanPfii)
        /*007c*/ 	.short	0x0380
        /*007e*/ 	.short	0x0010


	//----- nvinfo : EIATTR_SW_WAR
	.align		4
.L_24:
        /*0080*/ 	.byte	0x04, 0x36
        /*0082*/ 	.short	(.L_26 - .L_25)
.L_25:
        /*0084*/ 	.word	0x00000008
.L_26:


//--------------------- .nv.callgraph             --------------------------
	.section	.nv.callgraph,"",@"SHT_CUDA_CALLGRAPH"
	.align	4
	.sectionentsize	8
	.align		4
        /*0000*/ 	.word	0x00000000
	.align		4
        /*0004*/ 	.word	0xffffffff
	.align		4
        /*0008*/ 	.word	index@(_Z7bellmanPfii)
	.align		4
        /*000c*/ 	.word	index@(vprintf)
	.align		4
        /*0010*/ 	.word	0x00000000
	.align		4
        /*0014*/ 	.word	0xfffffffe
	.align		4
        /*0018*/ 	.word	0x00000000
	.align		4
        /*001c*/ 	.word	0xfffffffd
	.align		4
        /*0020*/ 	.word	0x00000000
	.align		4
        /*0024*/ 	.word	0xfffffffc


//--------------------- .nv.constant4             --------------------------
	.section	.nv.constant4,"a",@progbits
	.align	8
	.align		8
.nv.constant4:
        /*0000*/ 	.dword	vprintf
	.align		8
        /*0008*/ 	.dword	$str$2


//--------------------- .text._Z7bellmanPfii      --------------------------
	.section	.text._Z7bellmanPfii,"ax",@progbits
	.align	128
        .global         _Z7bellmanPfii
        .type           _Z7bellmanPfii,@function
        .size           _Z7bellmanPfii,(.L_x_2 - _Z7bellmanPfii)
        .other          _Z7bellmanPfii,@"STO_CUDA_ENTRY STV_DEFAULT"
_Z7bellmanPfii:
.text._Z7bellmanPfii:
[----:B------:R-:W0:Y:S01]  /*0000*/  LDC R1, c[0x0][0x37c] ;  /* 0x0000df00ff017b82 */ /* 0x000e220000000800 */
[----:B------:R-:W1:Y:S01]  /*0010*/  S2R R11, SR_TID.X ;  /* 0x00000000000b7919 */ /* 0x000e620000002100 */
[----:B------:R-:W2:Y:S06]  /*0020*/  LDCU UR7, c[0x0][0x2fc] ;  /* 0x00005f80ff0777ac */ /* 0x000eac0008000800 */
[----:B------:R-:W1:Y:S01]  /*0030*/  LDC R0, c[0x0][0x360] ;  /* 0x0000d800ff007b82 */ /* 0x000e620000000800 */
[----:B0-----:R-:W-:Y:S01]  /*0040*/  VIADD R1, R1, 0xfffffff8 ;  /* 0xfffffff801017836 */ /* 0x001fe20000000000 */
[----:B------:R-:W0:Y:S01]  /*0050*/  S2R R6, SR_TID.Y ;  /* 0x0000000000067919 */ /* 0x000e220000002200 */
[----:B------:R-:W3:Y:S05]  /*0060*/  LDCU.64 UR4, c[0x0][0x388] ;  /* 0x00007100ff0477ac */ /* 0x000eea0008000a00 */
[----:B------:R-:W1:Y:S08]  /*0070*/  S2UR UR6, SR_CTAID.X ;  /* 0x00000000000679c3 */ /* 0x000e700000002500 */
[----:B------:R-:W0:Y:S01]  /*0080*/  S2UR UR8, SR_CTAID.Y ;  /* 0x00000000000879c3 */ /* 0x000e220000002600 */
[----:B---3--:R-:W-:-:S07]  /*0090*/  UIMAD UR4, UR5, UR4, URZ ;  /* 0x00000004050472a4 */ /* 0x008fce000f8e02ff */
[----:B------:R-:W0:Y:S01]  /*00a0*/  LDC R3, c[0x0][0x364] ;  /* 0x0000d900ff037b82 */ /* 0x000e220000000800 */
[----:B-1----:R-:W-:Y:S02]  /*00b0*/  IMAD R0, R0, UR6, R11 ;  /* 0x0000000600007c24 */ /* 0x002fe4000f8e020b */
[----:B0-----:R-:W-:-:S04]  /*00c0*/  IMAD R3, R3, UR8, R6 ;  /* 0x0000000803037c24 */ /* 0x001fc8000f8e0206 */
[----:B------:R-:W-:-:S05]  /*00d0*/  IMAD R5, R0, UR5, R3 ;  /* 0x0000000500057c24 */ /* 0x000fca000f8e0203 */
[----:B------:R-:W-:Y:S01]  /*00e0*/  ISETP.GE.AND P1, PT, R5, UR4, PT ;  /* 0x0000000405007c0c */ /* 0x000fe2000bf26270 */
[----:B------:R-:W0:-:S12]  /*00f0*/  LDCU.64 UR4, c[0x0][0x358] ;  /* 0x00006b00ff0477ac */ /* 0x000e180008000a00 */
[----:B------:R-:W1:Y:S02]  /*0100*/  @!P1 LDC.64 R2, c[0x0][0x380] ;  /* 0x0000e000ff029b82 */ /* 0x000e640000000a00 */
[----:B-1----:R-:W-:-:S06]  /*0110*/  @!P1 IMAD.WIDE R2, R5, 0x4, R2 ;  /* 0x0000000405029825 */ /* 0x002fcc00078e0202 */
[----:B------:R-:W-:Y:S06]  /*0120*/  @!P1 BAR.SYNC.DEFER_BLOCKING 0x0 ;  /* 0x0000000000009b1d */ /* 0x000fec0000010000 */
[----:B0-----:R-:W3:Y:S01]  /*0130*/  @!P1 LDG.E R4, desc[UR4][R2.64] ;  /* 0x0000000402049981 */ /* 0x001ee2000c1e1900 */
[----:B------:R-:W-:Y:S01]  /*0140*/  @!P1 MOV R0, 0x400 ;  /* 0x0000040000009802 */ /* 0x000fe20000000f00 */
[----:B------:R-:W0:Y:S01]  /*0150*/  LDCU UR6, c[0x0][0x2f8] ;  /* 0x00005f00ff0677ac */ /* 0x000e220008000800 */
[----:B------:R-:W-:Y:S01]  /*0160*/  LOP3.LUT P0, RZ, R11, R6, RZ, 0xfc, !PT ;  /* 0x000000060bff7212 */ /* 0x000fe2000780fcff */
[----:B------:R-:W1:Y:S01]  /*0170*/  @!P1 S2R R7, SR_CgaCtaId ;  /* 0x0000000000079919 */ /* 0x000e620000008800 */
[----:B0-----:R-:W-:-:S02]  /*0180*/  IADD3 R6, P2, PT, R1, UR6, RZ ;  /* 0x0000000601067c10 */ /* 0x001fc4000ff5e0ff */
[----:B-1----:R-:W-:Y:S02]  /*0190*/  @!P1 LEA R0, R7, R0, 0x18 ;  /* 0x0000000007009211 */ /* 0x002fe400078ec0ff */
[----:B--2---:R-:W-:-:S03]  /*01a0*/  IADD3.X R7, PT, PT, RZ, UR7, RZ, P2, !PT ;  /* 0x00000007ff077c10 */ /* 0x004fc600097fe4ff */
[----:B------:R-:W-:-:S05]  /*01b0*/  @!P1 IMAD R5, R5, 0x4, R0 ;  /* 0x0000000405059824 */ /* 0x000fca00078e0200 */
[----:B---3--:R-:W-:Y:S04]  /*01c0*/  @!P1 STS [R5], R4 ;  /* 0x0000000405009388 */ /* 0x008fe80000000800 */
[----:B------:R-:W-:Y:S01]  /*01d0*/  @!P1 STS [R0+0x1000], RZ ;  /* 0x001000ff00009388 */ /* 0x000fe20000000800 */
[----:B------:R-:W-:Y:S06]  /*01e0*/  @!P1 BAR.SYNC.DEFER_BLOCKING 0x0 ;  /* 0x0000000000009b1d */ /* 0x000fec0000010000 */
[----:B------:R-:W0:Y:S04]  /*01f0*/  @!P1 LDS R9, [R5] ;  /* 0x0000000005099984 */ /* 0x000e280000000800 */
[----:B0-----:R0:W-:Y:S01]  /*0200*/  @!P1 STG.E desc[UR4][R2.64], R9 ;  /* 0x0000000902009986 */ /* 0x0011e2000c101904 */
[----:B------:R-:W-:Y:S05]  /*0210*/  @P0 EXIT ;  /* 0x000000000000094d */ /* 0x000fea0003800000 */
[----:B------:R-:W-:Y:S01]  /*0220*/  MOV R0, 0x0 ;  /* 0x0000000000007802 */ /* 0x000fe20000000f00 */
[----:B------:R1:W-:Y:S01]  /*0230*/  STL [R1], RZ ;  /* 0x000000ff01007387 */ /* 0x0003e20000100800 */
[----:B------:R-:W2:Y:S02]  /*0240*/  LDCU.64 UR4, c[0x4][0x8] ;  /* 0x01000100ff0477ac */ /* 0x000ea40008000a00 */
[----:B0-----:R1:W0:Y:S01]  /*0250*/  LDC.64 R2, c[0x4][R0] ;  /* 0x0100000000027b82 */ /* 0x0012220000000a00 */
[----:B--2---:R-:W-:Y:S01]  /*0260*/  IMAD.U32 R4, RZ, RZ, UR4 ;  /* 0x00000004ff047e24 */ /* 0x004fe2000f8e00ff */
[----:B-1----:R-:W-:-:S07]  /*0270*/  MOV R5, UR5 ;  /* 0x0000000500057c02 */ /* 0x002fce0008000f00 */
[----:B------:R-:W-:-:S07]  /*0280*/  LEPC R20, `(.L_x_0) ;  /* 0x000000001014794e */ /* 0x000fce0000000000 */
[----:B0-----:R-:W-:Y:S05]  /*0290*/  CALL.ABS.NOINC R2 ;  /* 0x0000000002007343 */ /* 0x001fea0003c00000 */
.L_x_0:
[----:B------:R-:W-:Y:S05]  /*02a0*/  EXIT ;  /* 0x000000000000794d */ /* 0x000fea0003800000 */
.L_x_1:
[----:B------:R-:W-:-:S00]  /*02b0*/  BRA `(.L_x_1) ;  /* 0xfffffffc00fc7947 */ /* 0x000fc0000383ffff */
[----:B------:R-:W-:-:S00]  /*02c0*/  NOP ;  /* 0x0000000000007918 */ /* 0x000fc00000000000 */
        /* <DEDUP_REMOVED lines=11> */
.L_x_2:


//--------------------- .nv.global.init           --------------------------
	.section	.nv.global.init,"aw",@progbits
.nv.global.init:
	.type		$str$2,@object
	.size		$str$2,(.L_0 - $str$2)
$str$2:
        /*0000*/ 	.byte	0x49, 0x74, 0x65, 0x72, 0x61, 0x74, 0x69, 0x6f, 0x6e, 0x73, 0x3a, 0x20, 0x25, 0x64, 0x0a, 0x00
.L_0:


//--------------------- .nv.shared._Z7bellmanPfii --------------------------
	.section	.nv.shared._Z7bellmanPfii,"aw",@nobits
	.sectionflags	@""
	.align	4
.nv.shared._Z7bellmanPfii:
	.zero		5124


//--------------------- .nv.shared.reserved.0     --------------------------
	.section	.nv.shared.reserved.0,"aw",@nobits
	.weak		__nv_reservedSMEM_offset_0_alias
	.size		__nv_reservedSMEM_offset_0_alias, 0, 64
	.other		__nv_reservedSMEM_offset_0_alias,@"STO_CUDA_RESERVED_SHARED STV_DEFAULT"
__nv_reservedSMEM_offset_0_alias:
	.zero		0
	.zero		64


//--------------------- .nv.constant0._Z7bellmanPfii --------------------------
	.section	.nv.constant0._Z7bellmanPfii,"a",@progbits
	.sectionflags	@""
	.align	4
.nv.constant0._Z7bellmanPfii:
	.zero		912


//--------------------- SYMBOLS --------------------------

	.type		.nv.reservedSmem.offset0,@object
	.size		.nv.reservedSmem.offset0,0x4
	.type		.nv.reservedSmem.cap,@object
	.size		.nv.reservedSmem.cap,0x4
	.type		vprintf,@function
